//
// Generated by NVIDIA NVVM Compiler
//
// Compiler Build ID: CL-36424714
// Cuda compilation tools, release 13.0, V13.0.88
// Based on NVVM 20.0.0
//

.version 9.0
.target sm_100
.address_size 64

	// .globl	_Z7processPl
.extern .func  (.param .b32 func_retval0) vprintf
(
	.param .b64 vprintf_param_0,
	.param .b64 vprintf_param_1
)
;
.global .align 1 .b8 $str[13] = {83, 101, 101, 100, 58, 32, 37, 108, 108, 100, 46, 10};

.visible .entry _Z7processPl(
	.param .u64 .ptr .align 1 _Z7processPl_param_0
)
{
	.local .align 8 .b8 	__local_depot0[8];
	.reg .b64 	%SP;
	.reg .b64 	%SPL;
	.reg .pred 	%p<53>;
	.reg .b32 	%r<63>;
	.reg .b64 	%rd<100>;

	mov.u64 	%SPL, __local_depot0;
	cvta.local.u64 	%SP, %SPL;
	ld.param.u64 	%rd28, [_Z7processPl_param_0];
	cvta.to.global.u64 	%rd29, %rd28;
	mov.u32 	%r31, %ctaid.x;
	mov.u32 	%r32, %ntid.x;
	mov.u32 	%r33, %tid.x;
	mad.lo.s32 	%r34, %r31, %r32, %r33;
	mul.wide.u32 	%rd30, %r34, 8;
	add.s64 	%rd31, %rd29, %rd30;
	ld.global.u64 	%rd1, [%rd31];
	xor.b64  	%rd32, %rd1, 25214903917;
	mad.lo.s64 	%rd33, %rd32, 1652483943104512, 720896;
	and.b64  	%rd34, %rd33, -4294967296;
	mad.lo.s64 	%rd35, %rd32, -4962768464777773056, 18177323374870528;
	shr.s64 	%rd36, %rd35, 32;
	add.s64 	%rd37, %rd34, %rd36;
	shr.u64 	%rd38, %rd37, 63;
	add.s64 	%rd39, %rd37, %rd38;
	shr.u64 	%rd40, %rd39, 1;
	mad.lo.s64 	%rd41, %rd32, -3127542087261290496, 767956431948021760;
	and.b64  	%rd42, %rd41, -4294967296;
	mad.lo.s64 	%rd43, %rd32, 3669157353880616960, 3258481619492929536;
	shr.s64 	%rd44, %rd43, 32;
	add.s64 	%rd45, %rd42, %rd44;
	shr.u64 	%rd46, %rd45, 63;
	add.s64 	%rd47, %rd45, %rd46;
	shl.b64 	%rd48, %rd47, 2;
	and.b64  	%rd49, %rd48, -8;
	mad.lo.s64 	%rd50, %rd40, 6, %rd49;
	add.s64 	%rd51, %rd50, 7;
	xor.b64  	%rd52, %rd32, %rd51;
	mad.lo.s64 	%rd53, %rd52, 154162606866625, 237430136524592;
	and.b64  	%rd96, %rd53, 281474976710655;
	mov.b32 	%r51, 0;
	mov.u32 	%r53, %r51;
$L__BB0_1:
	mad.lo.s64 	%rd54, %rd96, 25214903917, 11;
	shr.u64 	%rd55, %rd54, 44;
	cvt.u32.u64 	%r35, %rd55;
	and.b32  	%r3, %r35, 15;
	mad.lo.s64 	%rd56, %rd96, 8602081037417187945, 277363943098;
	shr.u64 	%rd57, %rd56, 44;
	cvt.u32.u64 	%r36, %rd57;
	and.b32  	%r4, %r36, 15;
	mad.lo.s64 	%rd4, %rd96, 2360119957213856949, 2389171320405252413;
	and.b64  	%rd5, %rd4, 281474976710655;
	shr.u64 	%rd58, %rd5, 17;
	mul.lo.s64 	%rd59, %rd58, 3;
	shr.u64 	%rd60, %rd59, 31;
	cvt.u32.u64 	%r37, %rd60;
	add.s32 	%r5, %r37, 4;
	setp.ne.s32 	%p1, %r3, 4;
	setp.ne.s32 	%p2, %r4, 0;
	or.pred  	%p3, %p1, %p2;
	setp.ne.s32 	%p4, %r5, 6;
	or.pred  	%p5, %p3, %p4;
	mov.u64 	%rd91, %rd5;
	@%p5 bra 	$L__BB0_3;
	mad.lo.s64 	%rd62, %rd4, 120681609298497, 14307911880080;
	and.b64  	%rd91, %rd62, 281474976710655;
	add.s32 	%r53, %r53, 1;
$L__BB0_3:
	setp.ne.s32 	%p6, %r3, 13;
	setp.ne.s32 	%p7, %r4, 14;
	or.pred  	%p8, %p6, %p7;
	setp.gt.u64 	%p9, %rd5, 93824992280575;
	or.pred  	%p10, %p8, %p9;
	@%p10 bra 	$L__BB0_5;
	mad.lo.s64 	%rd64, %rd91, 120681609298497, 14307911880080;
	and.b64  	%rd91, %rd64, 281474976710655;
	add.s32 	%r53, %r53, 1;
$L__BB0_5:
	setp.ne.s32 	%p11, %r3, 13;
	setp.ne.s32 	%p12, %r4, 3;
	or.pred  	%p13, %p11, %p12;
	setp.ne.s32 	%p14, %r5, 5;
	or.pred  	%p15, %p13, %p14;
	@%p15 bra 	$L__BB0_7;
	mad.lo.s64 	%rd65, %rd91, 120681609298497, 14307911880080;
	and.b64  	%rd91, %rd65, 281474976710655;
	add.s32 	%r53, %r53, 1;
$L__BB0_7:
	setp.ne.s32 	%p16, %r5, 6;
	setp.ne.s32 	%p17, %r3, 12;
	setp.ne.s32 	%p18, %r4, 11;
	or.pred  	%p19, %p17, %p18;
	or.pred  	%p20, %p19, %p16;
	@%p20 bra 	$L__BB0_9;
	mad.lo.s64 	%rd66, %rd91, 120681609298497, 14307911880080;
	and.b64  	%rd91, %rd66, 281474976710655;
	add.s32 	%r53, %r53, 1;
$L__BB0_9:
	setp.gt.u64 	%p21, %rd5, 93824992280575;
	setp.ne.s32 	%p22, %r3, 10;
	setp.ne.s32 	%p23, %r4, 2;
	or.pred  	%p24, %p22, %p23;
	or.pred  	%p25, %p24, %p21;
	@%p25 bra 	$L__BB0_11;
	mad.lo.s64 	%rd68, %rd91, 120681609298497, 14307911880080;
	and.b64  	%rd91, %rd68, 281474976710655;
	add.s32 	%r53, %r53, 1;
$L__BB0_11:
	mad.lo.s64 	%rd69, %rd91, 25214903917, 11;
	shr.u64 	%rd70, %rd69, 44;
	cvt.u32.u64 	%r42, %rd70;
	and.b32  	%r16, %r42, 15;
	mad.lo.s64 	%rd71, %rd91, 8602081037417187945, 277363943098;
	shr.u64 	%rd72, %rd71, 44;
	cvt.u32.u64 	%r43, %rd72;
	and.b32  	%r17, %r43, 15;
	mad.lo.s64 	%rd16, %rd91, 2360119957213856949, 2389171320405252413;
	and.b64  	%rd17, %rd16, 281474976710655;
	shr.u64 	%rd74, %rd17, 17;
	mul.lo.s64 	%rd75, %rd74, 3;
	shr.u64 	%rd76, %rd75, 31;
	cvt.u32.u64 	%r44, %rd76;
	add.s32 	%r18, %r44, 4;
	setp.ne.s32 	%p26, %r16, 4;
	setp.ne.s32 	%p27, %r17, 0;
	or.pred  	%p28, %p26, %p27;
	setp.ne.s32 	%p29, %r18, 6;
	or.pred  	%p30, %p28, %p29;
	mov.u64 	%rd96, %rd17;
	@%p30 bra 	$L__BB0_13;
	mad.lo.s64 	%rd78, %rd16, 120681609298497, 14307911880080;
	and.b64  	%rd96, %rd78, 281474976710655;
	add.s32 	%r53, %r53, 1;
$L__BB0_13:
	setp.ne.s32 	%p31, %r16, 13;
	setp.ne.s32 	%p32, %r17, 14;
	or.pred  	%p33, %p31, %p32;
	setp.gt.u64 	%p34, %rd17, 93824992280575;
	or.pred  	%p35, %p33, %p34;
	@%p35 bra 	$L__BB0_15;
	mad.lo.s64 	%rd80, %rd96, 120681609298497, 14307911880080;
	and.b64  	%rd96, %rd80, 281474976710655;
	add.s32 	%r53, %r53, 1;
$L__BB0_15:
	setp.ne.s32 	%p36, %r16, 13;
	setp.ne.s32 	%p37, %r17, 3;
	or.pred  	%p38, %p36, %p37;
	setp.ne.s32 	%p39, %r18, 5;
	or.pred  	%p40, %p38, %p39;
	@%p40 bra 	$L__BB0_17;
	mad.lo.s64 	%rd81, %rd96, 120681609298497, 14307911880080;
	and.b64  	%rd96, %rd81, 281474976710655;
	add.s32 	%r53, %r53, 1;
$L__BB0_17:
	setp.ne.s32 	%p41, %r18, 6;
	setp.ne.s32 	%p42, %r16, 12;
	setp.ne.s32 	%p43, %r17, 11;
	or.pred  	%p44, %p42, %p43;
	or.pred  	%p45, %p44, %p41;
	@%p45 bra 	$L__BB0_19;
	mad.lo.s64 	%rd82, %rd96, 120681609298497, 14307911880080;
	and.b64  	%rd96, %rd82, 281474976710655;
	add.s32 	%r53, %r53, 1;
$L__BB0_19:
	setp.gt.u64 	%p46, %rd17, 93824992280575;
	setp.ne.s32 	%p47, %r16, 10;
	setp.ne.s32 	%p48, %r17, 2;
	or.pred  	%p49, %p47, %p48;
	or.pred  	%p50, %p49, %p46;
	@%p50 bra 	$L__BB0_21;
	mad.lo.s64 	%rd84, %rd96, 120681609298497, 14307911880080;
	and.b64  	%rd96, %rd84, 281474976710655;
	add.s32 	%r53, %r53, 1;
$L__BB0_21:
	add.s32 	%r51, %r51, 2;
	setp.ne.s32 	%p51, %r51, 12;
	@%p51 bra 	$L__BB0_1;
	setp.ne.s32 	%p52, %r53, 5;
	@%p52 bra 	$L__BB0_24;
	add.u64 	%rd85, %SP, 0;
	add.u64 	%rd86, %SPL, 0;
	st.local.u64 	[%rd86], %rd1;
	mov.u64 	%rd87, $str;
	cvta.global.u64 	%rd88, %rd87;
	{ // callseq 0, 0
	.param .b64 param0;
	st.param.b64 	[param0], %rd88;
	.param .b64 param1;
	st.param.b64 	[param1], %rd85;
	.param .b32 retval0;
	call.uni (retval0), 
	vprintf, 
	(
	param0, 
	param1
	);
	ld.param.b32 	%r49, [retval0];
	} // callseq 0
$L__BB0_24:
	ret;

}


// ===== COMPILED SASS (sm_100) =====

	.target	sm_100

	.elftype	@"ET_EXEC"


//--------------------- .note.nv.tkinfo           --------------------------
	.section	.note.nv.tkinfo,"",@"SHT_NOTE"
	.sectionflags	@"SHF_NOTE_NV_TKINFO"
	.tkinfo
        /*0018*/ 	.word	0x00000002
        /*0030*/ 	.string	""
        /*0030*/ 	.string	"ptxas"
        /*0030*/ 	.string	"Cuda compilation tools, release 13.0, V13.0.88"
        /*0030*/ 	.string	"Build cuda_13.0.r13.0/compiler.36424714_0"
        /*0030*/ 	.string	"-arch sm_100 -m 64 "



//--------------------- .note.nv.cuinfo           --------------------------
	.section	.note.nv.cuinfo,"",@"SHT_NOTE"
	.sectionflags	@"SHF_NOTE_NV_CUINFO"
        /*0018*/ 	.short	0x0002
        /*001a*/ 	.short	0x0064
        /*001c*/ 	.short	0x0082
	.zero		2


//--------------------- .nv.info                  --------------------------
	.section	.nv.info,"",@"SHT_CUDA_INFO"
	.align	4


	//----- nvinfo : EIATTR_REGCOUNT
	.align		4
        /*0000*/ 	.byte	0x04, 0x2f
        /*0002*/ 	.short	(.L_2 - .L_1)
	.align		4
.L_1:
        /*0004*/ 	.word	index@(_Z7processPl)
        /*0008*/ 	.word	0x0000001a


	//----- nvinfo : EIATTR_FRAME_SIZE
	.align		4
.L_2:
        /*000c*/ 	.byte	0x04, 0x11
        /*000e*/ 	.short	(.L_4 - .L_3)
	.align		4
.L_3:
        /*0010*/ 	.word	index@(_Z7processPl)
        /*0014*/ 	.word	0x00000008


	//----- nvinfo : EIATTR_MIN_STACK_SIZE
	.align		4
.L_4:
        /*0018*/ 	.byte	0x04, 0x12
        /*001a*/ 	.short	(.L_6 - .L_5)
	.align		4
.L_5:
        /*001c*/ 	.word	index@(_Z7processPl)
        /*0020*/ 	.word	0x00000008
.L_6:


//--------------------- .nv.compat                --------------------------
	.section	.nv.compat,"",@"SHT_CUDA_COMPAT_INFO"
	.align	4
        /*0000*/ 	.byte	0x02, 0x09, 0x00, 0x00, 0x02, 0x02, 0x01, 0x00, 0x02, 0x05, 0x05, 0x00, 0x03, 0x07, 0x01, 0x01
        /*0010*/ 	.byte	0x02, 0x03, 0x00, 0x00, 0x02, 0x06, 0x01, 0x00, 0x04, 0x0b, 0x08, 0x00, 0x09, 0x00, 0x00, 0x00
        /*0020*/ 	.byte	0x00, 0x00, 0x00, 0x00


//--------------------- .nv.info._Z7processPl     --------------------------
	.section	.nv.info._Z7processPl,"",@"SHT_CUDA_INFO"
	.sectionflags	@""
	.align	4


	//----- nvinfo : EIATTR_CUDA_API_VERSION
	.align		4
        /*0000*/ 	.byte	0x04, 0x37
        /*0002*/ 	.short	(.L_8 - .L_7)
.L_7:
        /*0004*/ 	.word	0x00000082


	//----- nvinfo : EIATTR_KPARAM_INFO
	.align		4
.L_8:
        /*0008*/ 	.byte	0x04, 0x17
        /*000a*/ 	.short	(.L_10 - .L_9)
.L_9:
        /*000c*/ 	.word	0x00000000
        /*0010*/ 	.short	0x0000
        /*0012*/ 	.short	0x0000
        /*0014*/ 	.byte	0x00, 0xf5, 0x21, 0x00


	//----- nvinfo : EIATTR_SPARSE_MMA_MASK
	.align		4
.L_10:
        /*0018*/ 	.byte	0x03, 0x50
        /*001a*/ 	.short	0x0000


	//----- nvinfo : EIATTR_MAXREG_COUNT
	.align		4
        /*001c*/ 	.byte	0x03, 0x1b
        /*001e*/ 	.short	0x00ff


	//----- nvinfo : EIATTR_EXTERNS
	.align		4
        /*0020*/ 	.byte	0x04, 0x0f
        /*0022*/ 	.short	(.L_12 - .L_11)


	//   ....[0]....
	.align		4
.L_11:
        /*0024*/ 	.word	index@(vprintf)


	//----- nvinfo : EIATTR_MERCURY_ISA_VERSION
	.align		4
.L_12:
        /*0028*/ 	.byte	0x03, 0x5f
        /*002a*/ 	.short	0x0101


	//----- nvinfo : EIATTR_VRC_CTA_INIT_COUNT
	.align		4
        /*002c*/ 	.byte	0x02, 0x4a
	.zero		1
	.zero		1


	//----- nvinfo : EIATTR_SYSCALL_OFFSETS
	.align		4
        /*0030*/ 	.byte	0x04, 0x46
        /*0032*/ 	.short	(.L_14 - .L_13)


	//   ....[0]....
.L_13:
        /*0034*/ 	.word	0x00001020


	//----- nvinfo : EIATTR_EXIT_INSTR_OFFSETS
	.align		4
.L_14:
        /*0038*/ 	.byte	0x04, 0x1c
        /*003a*/ 	.short	(.L_16 - .L_15)


	//   ....[0]....
.L_15:
        /*003c*/ 	.word	0x00000fa0


	//   ....[1]....
        /*0040*/ 	.word	0x00001030


	//----- nvinfo : EIATTR_CRS_STACK_SIZE
	.align		4
.L_16:
        /*0044*/ 	.byte	0x04, 0x1e
        /*0046*/ 	.short	(.L_18 - .L_17)
.L_17:
        /*0048*/ 	.word	0x00000000


	//----- nvinfo : EIATTR_CBANK_PARAM_SIZE
	.align		4
.L_18:
        /*004c*/ 	.byte	0x03, 0x19
        /*004e*/ 	.short	0x0008


	//----- nvinfo : EIATTR_PARAM_CBANK
	.align		4
        /*0050*/ 	.byte	0x04, 0x0a
        /*0052*/ 	.short	(.L_20 - .L_19)
	.align		4
.L_19:
        /*0054*/ 	.word	index@(.nv.constant0._Z7processPl)
        /*0058*/ 	.short	0x0380
        /*005a*/ 	.short	0x0008


	//----- nvinfo : EIATTR_SW_WAR
	.align		4
.L_20:
        /*005c*/ 	.byte	0x04, 0x36
        /*005e*/ 	.short	(.L_22 - .L_21)
.L_21:
        /*0060*/ 	.word	0x00000008
.L_22:


//--------------------- .nv.callgraph             --------------------------
	.section	.nv.callgraph,"",@"SHT_CUDA_CALLGRAPH"
	.align	4
	.sectionentsize	8
	.align		4
        /*0000*/ 	.word	0x00000000
	.align		4
        /*0004*/ 	.word	0xffffffff
	.align		4
        /*0008*/ 	.word	index@(_Z7processPl)
	.align		4
        /*000c*/ 	.word	index@(vprintf)
	.align		4
        /*0010*/ 	.word	0x00000000
	.align		4
        /*0014*/ 	.word	0xfffffffe
	.align		4
        /*0018*/ 	.word	0x00000000
	.align		4
        /*001c*/ 	.word	0xfffffffd
	.align		4
        /*0020*/ 	.word	0x00000000
	.align		4
        /*0024*/ 	.word	0xfffffffc


//--------------------- .nv.constant4             --------------------------
	.section	.nv.constant4,"a",@progbits
	.align	8
	.align		8
.nv.constant4:
        /*0000*/ 	.dword	vprintf
	.align		8
        /*0008*/ 	.dword	$str


//--------------------- .text._Z7processPl        --------------------------
	.section	.text._Z7processPl,"ax",@progbits
	.align	128
        .global         _Z7processPl
        .type           _Z7processPl,@function
        .size           _Z7processPl,(.L_x_3 - _Z7processPl)
        .other          _Z7processPl,@"STO_CUDA_ENTRY STV_DEFAULT"
_Z7processPl:
.text._Z7processPl:
[----:B------:R-:W0:Y:S01]  /*0000*/  LDC R1, c[0x0][0x37c] ;  /* 0x0000df00ff017b82 */ /* 0x000e220000000800 */
[----:B------:R-:W1:Y:S01]  /*0010*/  S2R R0, SR_TID.X ;  /* 0x0000000000007919 */ /* 0x000e620000002100 */
[----:B------:R-:W2:Y:S06]  /*0020*/  LDCU UR6, c[0x0][0x2fc] ;  /* 0x00005f80ff0677ac */ /* 0x000eac0008000800 */
[----:B------:R-:W1:Y:S01]  /*0030*/  S2UR UR7, SR_CTAID.X ;  /* 0x00000000000779c3 */ /* 0x000e620000002500 */
[----:B0-----:R-:W-:Y:S01]  /*0040*/  VIADD R1, R1, 0xfffffff8 ;  /* 0xfffffff801017836 */ /* 0x001fe20000000000 */
[----:B------:R-:W0:Y:S06]  /*0050*/  LDCU.64 UR4, c[0x0][0x358] ;  /* 0x00006b00ff0477ac */ /* 0x000e2c0008000a00 */
[----:B------:R-:W1:Y:S08]  /*0060*/  LDC R5, c[0x0][0x360] ;  /* 0x0000d800ff057b82 */ /* 0x000e700000000800 */
[----:B------:R-:W3:Y:S01]  /*0070*/  LDC.64 R2, c[0x0][0x380] ;  /* 0x0000e000ff027b82 */ /* 0x000ee20000000a00 */
[----:B-1----:R-:W-:-:S04]  /*0080*/  IMAD R5, R5, UR7, R0 ;  /* 0x0000000705057c24 */ /* 0x002fc8000f8e0200 */
[----:B---3--:R-:W-:-:S06]  /*0090*/  IMAD.WIDE.U32 R2, R5, 0x8, R2 ;  /* 0x0000000805027825 */ /* 0x008fcc00078e0002 */
[----:B0-----:R-:W3:Y:S01]  /*00a0*/  LDG.E.64 R2, desc[UR4][R2.64] ;  /* 0x0000000402027981 */ /* 0x001ee2000c1e1b00 */
[----:B------:R-:W-:Y:S02]  /*00b0*/  HFMA2 R7, -RZ, RZ, 3.814697265625e-06, -0.00101947784423828125 ;  /* 0x0040942dff077431 */ /* 0x000fe400000001ff */
[----:B------:R-:W-:Y:S01]  /*00c0*/  IMAD.MOV.U32 R6, RZ, RZ, -0x19460000 ;  /* 0xe6ba0000ff067424 */ /* 0x000fe200078e00ff */
[----:B------:R-:W-:Y:S01]  /*00d0*/  MOV R8, 0xcd040000 ;  /* 0xcd04000000087802 */ /* 0x000fe20000000f00 */
[----:B------:R-:W-:Y:S01]  /*00e0*/  IMAD.MOV.U32 R4, RZ, RZ, 0xb0000 ;  /* 0x000b0000ff047424 */ /* 0x000fe200078e00ff */
[----:B------:R-:W0:Y:S01]  /*00f0*/  LDCU UR4, c[0x0][0x2f8] ;  /* 0x00005f00ff0477ac */ /* 0x000e220008000800 */
[----:B------:R-:W-:Y:S02]  /*0100*/  IMAD.MOV.U32 R5, RZ, RZ, 0x0 ;  /* 0x00000000ff057424 */ /* 0x000fe400078e00ff */
[----:B------:R-:W-:Y:S02]  /*0110*/  HFMA2 R19, -RZ, RZ, 0, 0 ;  /* 0x00000000ff137431 */ /* 0x000fe400000001ff */
[----:B------:R-:W-:Y:S01]  /*0120*/  IMAD.MOV.U32 R9, RZ, RZ, 0x2d3873c4 ;  /* 0x2d3873c4ff097424 */ /* 0x000fe200078e00ff */
[----:B---3--:R-:W-:-:S02]  /*0130*/  LOP3.LUT R11, R2, 0xdeece66d, RZ, 0x3c, !PT ;  /* 0xdeece66d020b7812 */ /* 0x008fc400078e3cff */
[----:B------:R-:W-:-:S03]  /*0140*/  LOP3.LUT R0, R3, 0x5, RZ, 0x3c, !PT ;  /* 0x0000000503007812 */ /* 0x000fc600078e3cff */
[----:B------:R-:W-:-:S04]  /*0150*/  IMAD.HI.U32 R10, R11, 0xa690000, R6 ;  /* 0x0a6900000b0a7827 */ /* 0x000fc800078e0006 */
[----:B------:R-:W-:Y:S02]  /*0160*/  HFMA2 R7, -RZ, RZ, 0.00020313262939453125, 68.875 ;  /* 0x0aa8544eff077431 */ /* 0x000fe400000001ff */
[C---:B------:R-:W-:Y:S02]  /*0170*/  IMAD R14, R0.reuse, 0x5f110000, RZ ;  /* 0x5f110000000e7824 */ /* 0x040fe400078e02ff */
[----:B------:R-:W-:Y:S02]  /*0180*/  IMAD R12, R0, 0xa690000, RZ ;  /* 0x0a690000000c7824 */ /* 0x000fe400078e02ff */
[----:B------:R-:W-:-:S04]  /*0190*/  IMAD.HI.U32 R13, R11, -0x19930000, R4 ;  /* 0xe66d00000b0d7827 */ /* 0x000fc800078e0004 */
[----:B------:R-:W-:Y:S02]  /*01a0*/  IMAD.MOV.U32 R6, RZ, RZ, 0x593d0000 ;  /* 0x593d0000ff067424 */ /* 0x000fe400078e00ff */
[----:B------:R-:W-:-:S04]  /*01b0*/  IMAD.HI.U32 R4, R11, 0x5f110000, R8 ;  /* 0x5f1100000b047827 */ /* 0x000fc800078e0008 */
[C---:B------:R-:W-:Y:S02]  /*01c0*/  IMAD R9, R11.reuse, 0x32eb772c, R14 ;  /* 0x32eb772c0b097824 */ /* 0x040fe400078e020e */
[C---:B------:R-:W-:Y:S02]  /*01d0*/  IMAD R5, R11.reuse, -0x44df4ba0, R12 ;  /* 0xbb20b4600b057824 */ /* 0x040fe400078e020c */
[----:B------:R-:W-:-:S04]  /*01e0*/  IMAD.HI.U32 R8, R11, -0x3b4b0000, R6 ;  /* 0xc4b500000b087827 */ /* 0x000fc800078e0006 */
[----:B------:R-:W-:Y:S02]  /*01f0*/  IMAD R6, R0, -0x19930000, RZ ;  /* 0xe66d000000067824 */ /* 0x000fe400078e02ff */
[----:B------:R-:W-:Y:S02]  /*0200*/  IMAD.IADD R4, R4, 0x1, R9 ;  /* 0x0000000104047824 */ /* 0x000fe400078e0209 */
[----:B------:R-:W-:Y:S02]  /*0210*/  IMAD R0, R0, -0x3b4b0000, RZ ;  /* 0xc4b5000000007824 */ /* 0x000fe400078e02ff */
[----:B------:R-:W-:Y:S01]  /*0220*/  IMAD.IADD R7, R10, 0x1, R5 ;  /* 0x000000010a077824 */ /* 0x000fe200078e0205 */
[----:B------:R-:W-:Y:S01]  /*0230*/  SHF.R.S32.HI R5, RZ, 0x1f, R4 ;  /* 0x0000001fff057819 */ /* 0x000fe20000011404 */
[C---:B------:R-:W-:Y:S01]  /*0240*/  IMAD R6, R11.reuse, 0x5deec, R6 ;  /* 0x0005deec0b067824 */ /* 0x040fe200078e0206 */
[----:B------:R-:W-:Y:S01]  /*0250*/  IADD3 R4, P1, PT, RZ, R4, RZ ;  /* 0x00000004ff047210 */ /* 0x000fe20007f3e0ff */
[----:B------:R-:W-:Y:S01]  /*0260*/  IMAD R11, R11, -0x2b6742f6, R0 ;  /* 0xd498bd0a0b0b7824 */ /* 0x000fe200078e0200 */
[----:B------:R-:W-:-:S02]  /*0270*/  SHF.R.S32.HI R0, RZ, 0x1f, R7 ;  /* 0x0000001fff007819 */ /* 0x000fc40000011407 */
[----:B------:R-:W-:Y:S02]  /*0280*/  IADD3 R7, P0, PT, RZ, R7, RZ ;  /* 0x00000007ff077210 */ /* 0x000fe40007f1e0ff */
[----:B------:R-:W-:Y:S02]  /*0290*/  IADD3.X R5, PT, PT, R5, R8, R11, P1, !PT ;  /* 0x0000000805057210 */ /* 0x000fe40000ffe40b */
[----:B------:R-:W-:Y:S02]  /*02a0*/  IADD3.X R0, PT, PT, R0, R13, R6, P0, !PT ;  /* 0x0000000d00007210 */ /* 0x000fe400007fe406 */
[----:B------:R-:W-:Y:S02]  /*02b0*/  LEA.HI R4, P1, R5, R4, RZ, 0x1 ;  /* 0x0000000405047211 */ /* 0x000fe400078308ff */
[----:B------:R-:W-:Y:S02]  /*02c0*/  LEA.HI R7, P0, R0, R7, RZ, 0x1 ;  /* 0x0000000700077211 */ /* 0x000fe400078108ff */
[----:B------:R-:W-:Y:S01]  /*02d0*/  IADD3.X R5, PT, PT, RZ, R5, RZ, P1, !PT ;  /* 0x00000005ff057210 */ /* 0x000fe20000ffe4ff */
[----:B------:R-:W-:Y:S01]  /*02e0*/  IMAD.SHL.U32 R6, R4, 0x4, RZ ;  /* 0x0000000404067824 */ /* 0x000fe200078e00ff */
[----:B------:R-:W-:-:S02]  /*02f0*/  IADD3.X R0, PT, PT, RZ, R0, RZ, P0, !PT ;  /* 0x00000000ff007210 */ /* 0x000fc400007fe4ff */
[----:B------:R-:W-:Y:S02]  /*0300*/  SHF.L.U64.HI R5, R4, 0x2, R5 ;  /* 0x0000000204057819 */ /* 0x000fe40000010205 */
[----:B------:R-:W-:Y:S02]  /*0310*/  LOP3.LUT R4, R6, 0xfffffff8, RZ, 0xc0, !PT ;  /* 0xfffffff806047812 */ /* 0x000fe400078ec0ff */
[--C-:B------:R-:W-:Y:S02]  /*0320*/  SHF.R.U64 R7, R7, 0x1, R0.reuse ;  /* 0x0000000107077819 */ /* 0x100fe40000001200 */
[----:B------:R-:W-:-:S03]  /*0330*/  SHF.R.U32.HI R0, RZ, 0x1, R0 ;  /* 0x00000001ff007819 */ /* 0x000fc60000011600 */
[----:B------:R-:W-:-:S04]  /*0340*/  IMAD.WIDE.U32 R4, R7, 0x6, R4 ;  /* 0x0000000607047825 */ /* 0x000fc800078e0004 */
[----:B------:R-:W-:Y:S01]  /*0350*/  IMAD R9, R0, 0x6, RZ ;  /* 0x0000000600097824 */ /* 0x000fe200078e02ff */
[----:B------:R-:W-:Y:S02]  /*0360*/  IADD3 R7, P0, PT, R4, 0x7, RZ ;  /* 0x0000000704077810 */ /* 0x000fe40007f1e0ff */
[----:B------:R-:W-:Y:S02]  /*0370*/  MOV R4, 0x2f24f30 ;  /* 0x02f24f3000047802 */ /* 0x000fe40000000f00 */
[----:B------:R-:W-:Y:S01]  /*0380*/  LOP3.LUT R7, R7, 0xdeece66d, R2, 0x96, !PT ;  /* 0xdeece66d07077812 */ /* 0x000fe200078e9602 */
[----:B------:R-:W-:Y:S01]  /*0390*/  IMAD.X R5, R5, 0x1, R9, P0 ;  /* 0x0000000105057824 */ /* 0x000fe200000e0609 */
[----:B0-----:R-:W-:Y:S01]  /*03a0*/  IADD3 R6, P0, PT, R1, UR4, RZ ;  /* 0x0000000401067c10 */ /* 0x001fe2000ff1e0ff */
[----:B------:R-:W-:-:S03]  /*03b0*/  UMOV UR4, URZ ;  /* 0x000000ff00047c82 */ /* 0x000fc60008000000 */
[----:B------:R-:W-:Y:S01]  /*03c0*/  LOP3.LUT R0, R5, 0x5, R3, 0x96, !PT ;  /* 0x0000000505007812 */ /* 0x000fe200078e9603 */
[----:B------:R-:W-:-:S04]  /*03d0*/  IMAD.MOV.U32 R5, RZ, RZ, 0xd7f1 ;  /* 0x0000d7f1ff057424 */ /* 0x000fc800078e00ff */
[----:B------:R-:W-:Y:S02]  /*03e0*/  IMAD R0, R0, -0x38947f3f, RZ ;  /* 0xc76b80c100007824 */ /* 0x000fe400078e02ff */
[----:B------:R-:W-:-:S04]  /*03f0*/  IMAD.WIDE.U32 R4, R7, -0x38947f3f, R4 ;  /* 0xc76b80c107047825 */ /* 0x000fc800078e0004 */
[----:B------:R-:W-:Y:S02]  /*0400*/  IMAD R7, R7, 0x8c35, R0 ;  /* 0x00008c3507077824 */ /* 0x000fe400078e0200 */
[----:B------:R-:W-:-:S03]  /*0410*/  IMAD.MOV.U32 R15, RZ, RZ, R4 ;  /* 0x000000ffff0f7224 */ /* 0x000fc600078e0004 */
[----:B------:R-:W-:Y:S01]  /*0420*/  IADD3 R0, PT, PT, R5, R7, RZ ;  /* 0x0000000705007210 */ /* 0x000fe20007ffe0ff */
[----:B--2---:R-:W-:-:S03]  /*0430*/  IMAD.X R7, RZ, RZ, UR6, P0 ;  /* 0x00000006ff077e24 */ /* 0x004fc600080e06ff */
[----:B------:R-:W-:-:S07]  /*0440*/  LOP3.LUT R0, R0, 0xffff, RZ, 0xc0, !PT ;  /* 0x0000ffff00007812 */ /* 0x000fce00078ec0ff */
.L_x_0:
[----:B------:R-:W-:Y:S01]  /*0450*/  MOV R10, 0x544e593d ;  /* 0x544e593d000a7802 */ /* 0x000fe20000000f00 */
[----:B------:R-:W-:Y:S01]  /*0460*/  IMAD R4, R0, -0x42f53b4b, RZ ;  /* 0xbd0ac4b500047824 */ /* 0x000fe200078e02ff */
[----:B------:R-:W-:Y:S01]  /*0470*/  MOV R5, 0x0 ;  /* 0x0000000000057802 */ /* 0x000fe20000000f00 */
[----:B------:R-:W-:Y:S01]  /*0480*/  IMAD.MOV.U32 R11, RZ, RZ, 0x21280aa8 ;  /* 0x21280aa8ff0b7424 */ /* 0x000fe200078e00ff */
[----:B------:R-:W-:Y:S01]  /*0490*/  MOV R9, 0x40 ;  /* 0x0000004000097802 */ /* 0x000fe20000000f00 */
[C---:B------:R-:W-:Y:S01]  /*04a0*/  IMAD R17, R15.reuse, 0x20c0d498, R4 ;  /* 0x20c0d4980f117824 */ /* 0x040fe200078e0204 */
[----:B------:R-:W-:Y:S01]  /*04b0*/  UIADD3 UR4, UPT, UPT, UR4, 0x2, URZ ;  /* 0x0000000204047890 */ /* 0x000fe2000fffe0ff */
[----:B------:R-:W-:-:S03]  /*04c0*/  IMAD.WIDE.U32 R12, R15, -0x42f53b4b, R10 ;  /* 0xbd0ac4b50f0c7825 */ /* 0x000fc600078e000a */
[----:B------:R-:W-:Y:S01]  /*04d0*/  UISETP.NE.AND UP0, UPT, UR4, 0xc, UPT ;  /* 0x0000000c0400788c */ /* 0x000fe2000bf05270 */
[C---:B------:R-:W-:Y:S01]  /*04e0*/  IMAD R14, R0.reuse, -0x21131993, RZ ;  /* 0xdeece66d000e7824 */ /* 0x040fe200078e02ff */
[----:B------:R-:W-:Y:S01]  /*04f0*/  IADD3 R17, PT, PT, R13, R17, RZ ;  /* 0x000000110d117210 */ /* 0x000fe20007ffe0ff */
[----:B------:R-:W-:Y:S02]  /*0500*/  IMAD R0, R0, -0x4b9ff597, RZ ;  /* 0xb4600a6900007824 */ /* 0x000fe400078e02ff */
[----:B------:R-:W-:Y:S01]  /*0510*/  IMAD.MOV.U32 R4, RZ, RZ, 0xb ;  /* 0x0000000bff047424 */ /* 0x000fe200078e00ff */
[----:B------:R-:W-:Y:S01]  /*0520*/  LOP3.LUT R13, R17, 0xffff, RZ, 0xc0, !PT ;  /* 0x0000ffff110d7812 */ /* 0x000fe200078ec0ff */
[----:B------:R-:W-:Y:S02]  /*0530*/  IMAD.MOV.U32 R8, RZ, RZ, -0x6bd21946 ;  /* 0x942de6baff087424 */ /* 0x000fe400078e00ff */
[C---:B------:R-:W-:Y:S01]  /*0540*/  IMAD R21, R15.reuse, 0x5, R14 ;  /* 0x000000050f157824 */ /* 0x040fe200078e020e */
[--C-:B------:R-:W-:Y:S01]  /*0550*/  SHF.R.U64 R14, R12, 0x11, R13.reuse ;  /* 0x000000110c0e7819 */ /* 0x100fe2000000120d */
[C---:B------:R-:W-:Y:S01]  /*0560*/  IMAD R23, R15.reuse, 0x7760bb20, R0 ;  /* 0x7760bb200f177824 */ /* 0x040fe200078e0200 */
[----:B------:R-:W-:Y:S01]  /*0570*/  SHF.R.U32.HI R0, RZ, 0x11, R13 ;  /* 0x00000011ff007819 */ /* 0x000fe2000001160d */
[----:B------:R-:W-:-:S04]  /*0580*/  IMAD.HI.U32 R18, R15, -0x21131993, R4 ;  /* 0xdeece66d0f127827 */ /* 0x000fc800078e0004 */
[----:B------:R-:W-:-:S04]  /*0590*/  IMAD.HI.U32 R16, R15, -0x4b9ff597, R8 ;  /* 0xb4600a690f107827 */ /* 0x000fc800078e0008 */
[----:B------:R-:W-:Y:S01]  /*05a0*/  IMAD.IADD R18, R18, 0x1, R21 ;  /* 0x0000000112127824 */ /* 0x000fe200078e0215 */
[----:B------:R-:W-:Y:S01]  /*05b0*/  IADD3 R16, PT, PT, R16, R23, RZ ;  /* 0x0000001710107210 */ /* 0x000fe20007ffe0ff */
[----:B------:R-:W-:Y:S02]  /*05c0*/  IMAD R21, R0, 0x3, RZ ;  /* 0x0000000300157824 */ /* 0x000fe400078e02ff */
[----:B------:R-:W-:Y:S01]  /*05d0*/  IMAD.WIDE.U32 R14, R14, 0x3, RZ ;  /* 0x000000030e0e7825 */ /* 0x000fe200078e00ff */
[----:B------:R-:W-:Y:S02]  /*05e0*/  SHF.R.U32.HI R0, RZ, 0xc, R18 ;  /* 0x0000000cff007819 */ /* 0x000fe40000011612 */
[----:B------:R-:W-:Y:S01]  /*05f0*/  SHF.R.U32.HI R16, RZ, 0xc, R16 ;  /* 0x0000000cff107819 */ /* 0x000fe20000011610 */
[----:B------:R-:W-:Y:S01]  /*0600*/  IMAD.IADD R15, R15, 0x1, R21 ;  /* 0x000000010f0f7824 */ /* 0x000fe200078e0215 */
[----:B------:R-:W-:Y:S02]  /*0610*/  LOP3.LUT R0, R0, 0xf, RZ, 0xc0, !PT ;  /* 0x0000000f00007812 */ /* 0x000fe400078ec0ff */
[----:B------:R-:W-:-:S02]  /*0620*/  LOP3.LUT P0, R16, R16, 0xf, RZ, 0xc0, !PT ;  /* 0x0000000f10107812 */ /* 0x000fc4000780c0ff */
[----:B------:R-:W-:Y:S02]  /*0630*/  SHF.R.U64 R18, R14, 0x1f, R15 ;  /* 0x0000001f0e127819 */ /* 0x000fe4000000120f */
[----:B------:R-:W-:Y:S02]  /*0640*/  ISETP.NE.OR P0, PT, R0, 0x4, P0 ;  /* 0x000000040000780c */ /* 0x000fe40000705670 */
[----:B------:R-:W-:Y:S02]  /*0650*/  IADD3 R18, PT, PT, R18, 0x4, RZ ;  /* 0x0000000412127810 */ /* 0x000fe40007ffe0ff */
[----:B------:R-:W-:Y:S02]  /*0660*/  ISETP.NE.AND P1, PT, R16, 0xe, PT ;  /* 0x0000000e1000780c */ /* 0x000fe40003f25270 */
[----:B------:R-:W-:Y:S02]  /*0670*/  ISETP.NE.OR P4, PT, R18, 0x6, P0 ;  /* 0x000000061200780c */ /* 0x000fe40000785670 */
[----:B------:R-:W-:-:S02]  /*0680*/  ISETP.GT.U32.AND P0, PT, R12, 0x5555ffff, PT ;  /* 0x5555ffff0c00780c */ /* 0x000fc40003f04070 */
[----:B------:R-:W-:Y:S02]  /*0690*/  ISETP.NE.OR P1, PT, R0, 0xd, P1 ;  /* 0x0000000d0000780c */ /* 0x000fe40000f25670 */
[C---:B------:R-:W-:Y:S02]  /*06a0*/  ISETP.NE.AND P3, PT, R16.reuse, 0x2, PT ;  /* 0x000000021000780c */ /* 0x040fe40003f65270 */
[----:B------:R-:W-:Y:S02]  /*06b0*/  ISETP.GT.U32.OR.EX P5, PT, R13, 0x5555, P1, P0 ;  /* 0x000055550d00780c */ /* 0x000fe40000fa4500 */
[----:B------:R-:W-:Y:S02]  /*06c0*/  ISETP.NE.AND P1, PT, R16, 0x3, PT ;  /* 0x000000031000780c */ /* 0x000fe40003f25270 */
[C---:B------:R-:W-:Y:S01]  /*06d0*/  ISETP.NE.OR P3, PT, R0.reuse, 0xa, P3 ;  /* 0x0000000a0000780c */ /* 0x040fe20001f65670 */
[----:B------:R-:W-:Y:S01]  /*06e0*/  @!P4 IMAD R17, R17, 0x60740241, RZ ;  /* 0x607402411111c824 */ /* 0x000fe200078e02ff */
[----:B------:R-:W-:Y:S01]  /*06f0*/  @!P4 MOV R15, 0xd03 ;  /* 0x00000d03000fc802 */ /* 0x000fe20000000f00 */
[----:B------:R-:W-:Y:S01]  /*0700*/  @!P4 IMAD.MOV.U32 R14, RZ, RZ, 0x52014d90 ;  /* 0x52014d90ff0ec424 */ /* 0x000fe200078e00ff */
[----:B------:R-:W-:Y:S01]  /*0710*/  ISETP.NE.OR P1, PT, R0, 0xd, P1 ;  /* 0x0000000d0000780c */ /* 0x000fe20000f25670 */
[C---:B------:R-:W-:Y:S01]  /*0720*/  @!P4 IMAD R21, R12.reuse, 0x6dc2, R17 ;  /* 0x00006dc20c15c824 */ /* 0x040fe200078e0211 */
[----:B------:R-:W-:Y:S01]  /*0730*/  ISETP.GT.U32.OR.EX P0, PT, R13, 0x5555, P3, P0 ;  /* 0x000055550d00780c */ /* 0x000fe20001f04500 */
[----:B------:R-:W-:Y:S01]  /*0740*/  @!P4 IMAD.WIDE.U32 R14, R12, 0x60740241, R14 ;  /* 0x607402410c0ec825 */ /* 0x000fe200078e000e */
[----:B------:R-:W-:-:S02]  /*0750*/  ISETP.NE.OR P2, PT, R18, 0x5, P1 ;  /* 0x000000051200780c */ /* 0x000fc40000f45670 */
[----:B------:R-:W-:Y:S01]  /*0760*/  ISETP.NE.AND P1, PT, R16, 0xb, PT ;  /* 0x0000000b1000780c */ /* 0x000fe20003f25270 */
[----:B------:R-:W-:Y:S01]  /*0770*/  IMAD.MOV.U32 R17, RZ, RZ, R13 ;  /* 0x000000ffff117224 */ /* 0x000fe200078e000d */
[----:B------:R-:W-:Y:S01]  /*0780*/  @!P4 IADD3 R15, PT, PT, R15, R21, RZ ;  /* 0x000000150f0fc210 */ /* 0x000fe20007ffe0ff */
[----:B------:R-:W-:Y:S01]  /*0790*/  @!P4 IMAD.MOV.U32 R12, RZ, RZ, R14 ;  /* 0x000000ffff0cc224 */ /* 0x000fe200078e000e */
[----:B------:R-:W-:Y:S01]  /*07a0*/  @!P5 MOV R14, 0x52014d90 ;  /* 0x52014d90000ed802 */ /* 0x000fe20000000f00 */
[----:B------:R-:W-:Y:S01]  /*07b0*/  @!P4 VIADD R19, R19, 0x1 ;  /* 0x000000011313c836 */ /* 0x000fe20000000000 */
[----:B------:R-:W-:Y:S01]  /*07c0*/  @!P4 LOP3.LUT R17, R15, 0xffff, RZ, 0xc0, !PT ;  /* 0x0000ffff0f11c812 */ /* 0x000fe200078ec0ff */
[----:B------:R-:W-:Y:S01]  /*07d0*/  @!P5 IMAD.MOV.U32 R15, RZ, RZ, 0xd03 ;  /* 0x00000d03ff0fd424 */ /* 0x000fe200078e00ff */
[----:B------:R-:W-:Y:S01]  /*07e0*/  ISETP.NE.OR P1, PT, R0, 0xc, P1 ;  /* 0x0000000c0000780c */ /* 0x000fe20000f25670 */
[----:B------:R-:W-:Y:S02]  /*07f0*/  @!P0 IMAD.MOV.U32 R20, RZ, RZ, 0x52014d90 ;  /* 0x52014d90ff148424 */ /* 0x000fe400078e00ff */
[----:B------:R-:W-:Y:S01]  /*0800*/  @!P5 IMAD R21, R17, 0x60740241, RZ ;  /* 0x607402411115d824 */ /* 0x000fe200078e02ff */
[----:B------:R-:W-:Y:S01]  /*0810*/  ISETP.NE.OR P1, PT, R18, 0x6, P1 ;  /* 0x000000061200780c */ /* 0x000fe20000f25670 */
[----:B------:R-:W-:-:S04]  /*0820*/  @!P5 IMAD.WIDE.U32 R14, R12, 0x60740241, R14 ;  /* 0x607402410c0ed825 */ /* 0x000fc800078e000e */
[----:B------:R-:W-:Y:S02]  /*0830*/  @!P5 IMAD R21, R12, 0x6dc2, R21 ;  /* 0x00006dc20c15d824 */ /* 0x000fe400078e0215 */
[----:B------:R-:W-:Y:S01]  /*0840*/  @!P5 IMAD.MOV.U32 R12, RZ, RZ, R14 ;  /* 0x000000ffff0cd224 */ /* 0x000fe200078e000e */
[----:B------:R-:W-:Y:S01]  /*0850*/  @!P2 MOV R14, 0x52014d90 ;  /* 0x52014d90000ea802 */ /* 0x000fe20000000f00 */
[----:B------:R-:W-:Y:S01]  /*0860*/  @!P5 VIADD R19, R19, 0x1 ;  /* 0x000000011313d836 */ /* 0x000fe20000000000 */
[----:B------:R-:W-:-:S04]  /*0870*/  @!P5 IADD3 R15, PT, PT, R15, R21, RZ ;  /* 0x000000150f0fd210 */ /* 0x000fc80007ffe0ff */
[----:B------:R-:W-:Y:S01]  /*0880*/  @!P5 LOP3.LUT R17, R15, 0xffff, RZ, 0xc0, !PT ;  /* 0x0000ffff0f11d812 */ /* 0x000fe200078ec0ff */
[----:B------:R-:W-:Y:S01]  /*0890*/  @!P2 IMAD.MOV.U32 R15, RZ, RZ, 0xd03 ;  /* 0x00000d03ff0fa424 */ /* 0x000fe200078e00ff */
[----:B------:R-:W-:-:S03]  /*08a0*/  @!P2 IADD3 R19, PT, PT, R19, 0x1, RZ ;  /* 0x000000011313a810 */ /* 0x000fc60007ffe0ff */
[----:B------:R-:W-:Y:S01]  /*08b0*/  @!P2 IMAD R21, R17, 0x60740241, RZ ;  /* 0x607402411115a824 */ /* 0x000fe200078e02ff */
[----:B------:R-:W-:Y:S01]  /*08c0*/  @!P1 IADD3 R19, PT, PT, R19, 0x1, RZ ;  /* 0x0000000113139810 */ /* 0x000fe20007ffe0ff */
[----:B------:R-:W-:-:S03]  /*08d0*/  @!P2 IMAD.WIDE.U32 R14, R12, 0x60740241, R14 ;  /* 0x607402410c0ea825 */ /* 0x000fc600078e000e */
[----:B------:R-:W-:Y:S01]  /*08e0*/  @!P0 IADD3 R19, PT, PT, R19, 0x1, RZ ;  /* 0x0000000113138810 */ /* 0x000fe20007ffe0ff */
[----:B------:R-:W-:Y:S02]  /*08f0*/  @!P2 IMAD R21, R12, 0x6dc2, R21 ;  /* 0x00006dc20c15a824 */ /* 0x000fe400078e0215 */
[----:B------:R-:W-:Y:S01]  /*0900*/  @!P2 IMAD.MOV.U32 R12, RZ, RZ, R14 ;  /* 0x000000ffff0ca224 */ /* 0x000fe200078e000e */
[----:B------:R-:W-:Y:S02]  /*0910*/  @!P1 MOV R14, 0x52014d90 ;  /* 0x52014d90000e9802 */ /* 0x000fe40000000f00 */
[----:B------:R-:W-:Y:S01]  /*0920*/  @!P2 IADD3 R21, PT, PT, R15, R21, RZ ;  /* 0x000000150f15a210 */ /* 0x000fe20007ffe0ff */
[----:B------:R-:W-:-:S03]  /*0930*/  @!P1 IMAD.MOV.U32 R15, RZ, RZ, 0xd03 ;  /* 0x00000d03ff0f9424 */ /* 0x000fc600078e00ff */
[----:B------:R-:W-:Y:S01]  /*0940*/  @!P2 LOP3.LUT R17, R21, 0xffff, RZ, 0xc0, !PT ;  /* 0x0000ffff1511a812 */ /* 0x000fe200078ec0ff */
[----:B------:R-:W-:-:S04]  /*0950*/  @!P1 IMAD.WIDE.U32 R14, R12, 0x60740241, R14 ;  /* 0x607402410c0e9825 */ /* 0x000fc800078e000e */
[----:B------:R-:W-:-:S04]  /*0960*/  @!P1 IMAD R21, R17, 0x60740241, RZ ;  /* 0x6074024111159824 */ /* 0x000fc800078e02ff */
[----:B------:R-:W-:Y:S02]  /*0970*/  @!P1 IMAD R21, R12, 0x6dc2, R21 ;  /* 0x00006dc20c159824 */ /* 0x000fe400078e0215 */
[----:B------:R-:W-:-:S03]  /*0980*/  @!P1 IMAD.MOV.U32 R12, RZ, RZ, R14 ;  /* 0x000000ffff0c9224 */ /* 0x000fc600078e000e */
[----:B------:R-:W-:-:S04]  /*0990*/  @!P1 IADD3 R21, PT, PT, R15, R21, RZ ;  /* 0x000000150f159210 */ /* 0x000fc80007ffe0ff */
[----:B------:R-:W-:Y:S02]  /*09a0*/  @!P1 LOP3.LUT R17, R21, 0xffff, RZ, 0xc0, !PT ;  /* 0x0000ffff15119812 */ /* 0x000fe400078ec0ff */
[----:B------:R-:W-:-:S03]  /*09b0*/  @!P0 MOV R21, 0xd03 ;  /* 0x00000d0300158802 */ /* 0x000fc60000000f00 */
[----:B------:R-:W-:Y:S02]  /*09c0*/  @!P0 IMAD R13, R17, 0x60740241, RZ ;  /* 0x60740241110d8824 */ /* 0x000fe400078e02ff */
[----:B------:R-:W-:-:S04]  /*09d0*/  @!P0 IMAD.WIDE.U32 R20, R12, 0x60740241, R20 ;  /* 0x607402410c148825 */ /* 0x000fc800078e0014 */
[----:B------:R-:W-:Y:S02]  /*09e0*/  @!P0 IMAD R13, R12, 0x6dc2, R13 ;  /* 0x00006dc20c0d8824 */ /* 0x000fe400078e020d */
[----:B------:R-:W-:-:S03]  /*09f0*/  @!P0 IMAD.MOV.U32 R12, RZ, RZ, R20 ;  /* 0x000000ffff0c8224 */ /* 0x000fc600078e0014 */
[----:B------:R-:W-:Y:S01]  /*0a00*/  @!P0 IADD3 R13, PT, PT, R21, R13, RZ ;  /* 0x0000000d150d8210 */ /* 0x000fe20007ffe0ff */
[----:B------:R-:W-:-:S03]  /*0a10*/  IMAD.WIDE.U32 R10, R12, -0x42f53b4b, R10 ;  /* 0xbd0ac4b50c0a7825 */ /* 0x000fc600078e000a */
[----:B------:R-:W-:Y:S01]  /*0a20*/  @!P0 LOP3.LUT R17, R13, 0xffff, RZ, 0xc0, !PT ;  /* 0x0000ffff0d118812 */ /* 0x000fe200078ec0ff */
[----:B------:R-:W-:Y:S01]  /*0a30*/  IMAD.HI.U32 R14, R12, -0x4b9ff597, R8 ;  /* 0xb4600a690c0e7827 */ /* 0x000fe200078e0008 */
[----:B------:R-:W-:Y:S02]  /*0a40*/  ISETP.GT.U32.AND P4, PT, R10, 0x5555ffff, PT ;  /* 0x5555ffff0a00780c */ /* 0x000fe40003f84070 */
[----:B------:R-:W-:Y:S01]  /*0a50*/  MOV R15, R10 ;  /* 0x0000000a000f7202 */ /* 0x000fe20000000f00 */
[----:B------:R-:W-:-:S04]  /*0a60*/  IMAD R13, R17, -0x42f53b4b, RZ ;  /* 0xbd0ac4b5110d7824 */ /* 0x000fc800078e02ff */
[----:B------:R-:W-:-:S05]  /*0a70*/  IMAD R13, R12, 0x20c0d498, R13 ;  /* 0x20c0d4980c0d7824 */ /* 0x000fca00078e020d */
[----:B------:R-:W-:Y:S01]  /*0a80*/  IADD3 R0, PT, PT, R11, R13, RZ ;  /* 0x0000000d0b007210 */ /* 0x000fe20007ffe0ff */
[----:B------:R-:W-:Y:S02]  /*0a90*/  IMAD R13, R17, -0x21131993, RZ ;  /* 0xdeece66d110d7824 */ /* 0x000fe400078e02ff */
[----:B------:R-:W-:Y:S01]  /*0aa0*/  IMAD.HI.U32 R11, R12, -0x21131993, R4 ;  /* 0xdeece66d0c0b7827 */ /* 0x000fe200078e0004 */
[----:B------:R-:W-:-:S03]  /*0ab0*/  LOP3.LUT R5, R0, 0xffff, RZ, 0xc0, !PT ;  /* 0x0000ffff00057812 */ /* 0x000fc600078ec0ff */
[----:B------:R-:W-:Y:S01]  /*0ac0*/  IMAD R17, R17, -0x4b9ff597, RZ ;  /* 0xb4600a6911117824 */ /* 0x000fe200078e02ff */
[----:B------:R-:W-:Y:S01]  /*0ad0*/  SHF.R.U32.HI R4, RZ, 0x11, R5 ;  /* 0x00000011ff047819 */ /* 0x000fe20000011605 */
[C---:B------:R-:W-:Y:S02]  /*0ae0*/  IMAD R8, R12.reuse, 0x5, R13 ;  /* 0x000000050c087824 */ /* 0x040fe400078e020d */
[----:B------:R-:W-:Y:S01]  /*0af0*/  IMAD R17, R12, 0x7760bb20, R17 ;  /* 0x7760bb200c117824 */ /* 0x000fe200078e0211 */
[----:B------:R-:W-:Y:S01]  /*0b00*/  SHF.R.U64 R12, R10, 0x11, R5 ;  /* 0x000000110a0c7819 */ /* 0x000fe20000001205 */
[----:B------:R-:W-:Y:S02]  /*0b10*/  IMAD.IADD R9, R11, 0x1, R8 ;  /* 0x000000010b097824 */ /* 0x000fe400078e0208 */
[----:B------:R-:W-:Y:S01]  /*0b20*/  IMAD R11, R4, 0x3, RZ ;  /* 0x00000003040b7824 */ /* 0x000fe200078e02ff */
[----:B------:R-:W-:Y:S01]  /*0b30*/  IADD3 R8, PT, PT, R14, R17, RZ ;  /* 0x000000110e087210 */ /* 0x000fe20007ffe0ff */
[----:B------:R-:W-:Y:S01]  /*0b40*/  IMAD.WIDE.U32 R12, R12, 0x3, RZ ;  /* 0x000000030c0c7825 */ /* 0x000fe200078e00ff */
[----:B------:R-:W-:-:S02]  /*0b50*/  SHF.R.U32.HI R4, RZ, 0xc, R9 ;  /* 0x0000000cff047819 */ /* 0x000fc40000011609 */
[----:B------:R-:W-:Y:S01]  /*0b60*/  SHF.R.U32.HI R8, RZ, 0xc, R8 ;  /* 0x0000000cff087819 */ /* 0x000fe20000011608 */
[----:B------:R-:W-:Y:S01]  /*0b70*/  IMAD.IADD R9, R13, 0x1, R11 ;  /* 0x000000010d097824 */ /* 0x000fe200078e020b */
[----:B------:R-:W-:Y:S02]  /*0b80*/  LOP3.LUT R4, R4, 0xf, RZ, 0xc0, !PT ;  /* 0x0000000f04047812 */ /* 0x000fe400078ec0ff */
[----:B------:R-:W-:Y:S02]  /*0b90*/  LOP3.LUT P3, R8, R8, 0xf, RZ, 0xc0, !PT ;  /* 0x0000000f08087812 */ /* 0x000fe4000786c0ff */
[----:B------:R-:W-:Y:S02]  /*0ba0*/  SHF.R.U64 R9, R12, 0x1f, R9 ;  /* 0x0000001f0c097819 */ /* 0x000fe40000001209 */
[----:B------:R-:W-:Y:S02]  /*0bb0*/  ISETP.NE.OR P3, PT, R4, 0x4, P3 ;  /* 0x000000040400780c */ /* 0x000fe40001f65670 */
[----:B------:R-:W-:-:S02]  /*0bc0*/  IADD3 R9, PT, PT, R9, 0x4, RZ ;  /* 0x0000000409097810 */ /* 0x000fc40007ffe0ff */
[----:B------:R-:W-:Y:S02]  /*0bd0*/  ISETP.NE.AND P6, PT, R8, 0xe, PT ;  /* 0x0000000e0800780c */ /* 0x000fe40003fc5270 */
[----:B------:R-:W-:Y:S02]  /*0be0*/  ISETP.NE.OR P3, PT, R9, 0x6, P3 ;  /* 0x000000060900780c */ /* 0x000fe40001f65670 */
[----:B------:R-:W-:Y:S02]  /*0bf0*/  ISETP.NE.OR P6, PT, R4, 0xd, P6 ;  /* 0x0000000d0400780c */ /* 0x000fe400037c5670 */
[----:B------:R-:W-:Y:S02]  /*0c00*/  ISETP.NE.AND P5, PT, R8, 0x3, PT ;  /* 0x000000030800780c */ /* 0x000fe40003fa5270 */
[----:B------:R-:W-:Y:S02]  /*0c10*/  ISETP.GT.U32.OR.EX P6, PT, R5, 0x5555, P6, P4 ;  /* 0x000055550500780c */ /* 0x000fe400037c4540 */
[----:B------:R-:W-:-:S02]  /*0c20*/  ISETP.NE.OR P5, PT, R4, 0xd, P5 ;  /* 0x0000000d0400780c */ /* 0x000fc40002fa5670 */
[----:B------:R-:W-:Y:S02]  /*0c30*/  ISETP.NE.AND P2, PT, R8, 0xb, PT ;  /* 0x0000000b0800780c */ /* 0x000fe40003f45270 */
[C---:B------:R-:W-:Y:S01]  /*0c40*/  ISETP.NE.OR P5, PT, R9.reuse, 0x5, P5 ;  /* 0x000000050900780c */ /* 0x040fe20002fa5670 */
[----:B------:R-:W-:Y:S01]  /*0c50*/  @!P3 IMAD R11, R0, 0x60740241, RZ ;  /* 0x60740241000bb824 */ /* 0x000fe200078e02ff */
[----:B------:R-:W-:Y:S01]  /*0c60*/  @!P3 MOV R12, 0x52014d90 ;  /* 0x52014d90000cb802 */ /* 0x000fe20000000f00 */
[----:B------:R-:W-:Y:S01]  /*0c70*/  @!P3 IMAD.MOV.U32 R13, RZ, RZ, 0xd03 ;  /* 0x00000d03ff0db424 */ /* 0x000fe200078e00ff */
[----:B------:R-:W-:Y:S01]  /*0c80*/  ISETP.NE.OR P2, PT, R4, 0xc, P2 ;  /* 0x0000000c0400780c */ /* 0x000fe20001745670 */
[----:B------:R-:W-:Y:S01]  /*0c90*/  @!P3 IMAD R11, R10, 0x6dc2, R11 ;  /* 0x00006dc20a0bb824 */ /* 0x000fe200078e020b */
[----:B------:R-:W-:Y:S01]  /*0ca0*/  ISETP.NE.AND P1, PT, R8, 0x2, PT ;  /* 0x000000020800780c */ /* 0x000fe20003f25270 */
[----:B------:R-:W-:Y:S01]  /*0cb0*/  @!P3 IMAD.WIDE.U32 R12, R10, 0x60740241, R12 ;  /* 0x607402410a0cb825 */ /* 0x000fe200078e000c */
[----:B------:R-:W-:-:S02]  /*0cc0*/  ISETP.NE.OR P2, PT, R9, 0x6, P2 ;  /* 0x000000060900780c */ /* 0x000fc40001745670 */
[----:B------:R-:W-:Y:S01]  /*0cd0*/  ISETP.NE.OR P1, PT, R4, 0xa, P1 ;  /* 0x0000000a0400780c */ /* 0x000fe20000f25670 */
[----:B------:R-:W-:Y:S01]  /*0ce0*/  IMAD.MOV.U32 R0, RZ, RZ, R5 ;  /* 0x000000ffff007224 */ /* 0x000fe200078e0005 */
[----:B------:R-:W-:Y:S02]  /*0cf0*/  @!P3 IADD3 R10, PT, PT, R13, R11, RZ ;  /* 0x0000000b0d0ab210 */ /* 0x000fe40007ffe0ff */
[----:B------:R-:W-:Y:S02]  /*0d00*/  @!P3 MOV R15, R12 ;  /* 0x0000000c000fb202 */ /* 0x000fe40000000f00 */
[----:B------:R-:W-:Y:S01]  /*0d10*/  @!P3 LOP3.LUT R0, R10, 0xffff, RZ, 0xc0, !PT ;  /* 0x0000ffff0a00b812 */ /* 0x000fe200078ec0ff */
[----:B------:R-:W-:Y:S01]  /*0d20*/  @!P6 IMAD.MOV.U32 R10, RZ, RZ, 0x52014d90 ;  /* 0x52014d90ff0ae424 */ /* 0x000fe200078e00ff */
[----:B------:R-:W-:Y:S02]  /*0d30*/  @!P6 MOV R11, 0xd03 ;  /* 0x00000d03000be802 */ /* 0x000fe40000000f00 */
[----:B------:R-:W-:Y:S01]  /*0d40*/  ISETP.GT.U32.OR.EX P1, PT, R5, 0x5555, P1, P4 ;  /* 0x000055550500780c */ /* 0x000fe20000f24540 */
[----:B------:R-:W-:Y:S01]  /*0d50*/  @!P6 IMAD R12, R0, 0x60740241, RZ ;  /* 0x60740241000ce824 */ /* 0x000fe200078e02ff */
[----:B------:R-:W-:Y:S01]  /*0d60*/  @!P3 IADD3 R19, PT, PT, R19, 0x1, RZ ;  /* 0x000000011313b810 */ /* 0x000fe20007ffe0ff */
[----:B------:R-:W-:-:S04]  /*0d70*/  @!P6 IMAD.WIDE.U32 R10, R15, 0x60740241, R10 ;  /* 0x607402410f0ae825 */ /* 0x000fc800078e000a */
[----:B------:R-:W-:Y:S02]  /*0d80*/  @!P6 IMAD R13, R15, 0x6dc2, R12 ;  /* 0x00006dc20f0de824 */ /* 0x000fe400078e020c */
[----:B------:R-:W-:Y:S01]  /*0d90*/  @!P6 IMAD.MOV.U32 R15, RZ, RZ, R10 ;  /* 0x000000ffff0fe224 */ /* 0x000fe200078e000a */
[----:B------:R-:W-:Y:S01]  /*0da0*/  @!P5 MOV R10, 0x52014d90 ;  /* 0x52014d90000ad802 */ /* 0x000fe20000000f00 */
[----:B------:R-:W-:Y:S02]  /*0db0*/  @!P6 IMAD.IADD R11, R11, 0x1, R13 ;  /* 0x000000010b0be824 */ /* 0x000fe400078e020d */
[----:B------:R-:W-:Y:S02]  /*0dc0*/  @!P2 IMAD.MOV.U32 R8, RZ, RZ, 0x52014d90 ;  /* 0x52014d90ff08a424 */ /* 0x000fe400078e00ff */
[----:B------:R-:W-:Y:S01]  /*0dd0*/  @!P6 VIADD R19, R19, 0x1 ;  /* 0x000000011313e836 */ /* 0x000fe20000000000 */
[----:B------:R-:W-:Y:S01]  /*0de0*/  @!P6 LOP3.LUT R0, R11, 0xffff, RZ, 0xc0, !PT ;  /* 0x0000ffff0b00e812 */ /* 0x000fe200078ec0ff */
[----:B------:R-:W-:-:S03]  /*0df0*/  @!P5 IMAD.MOV.U32 R11, RZ, RZ, 0xd03 ;  /* 0x00000d03ff0bd424 */ /* 0x000fc600078e00ff */
[----:B------:R-:W-:Y:S01]  /*0e00*/  @!P5 IADD3 R19, PT, PT, R19, 0x1, RZ ;  /* 0x000000011313d810 */ /* 0x000fe20007ffe0ff */
[----:B------:R-:W-:Y:S02]  /*0e10*/  @!P5 IMAD R12, R0, 0x60740241, RZ ;  /* 0x60740241000cd824 */ /* 0x000fe400078e02ff */
[----:B------:R-:W-:Y:S01]  /*0e20*/  @!P5 IMAD.WIDE.U32 R10, R15, 0x60740241, R10 ;  /* 0x607402410f0ad825 */ /* 0x000fe200078e000a */
[----:B------:R-:W-:-:S03]  /*0e30*/  @!P2 IADD3 R19, PT, PT, R19, 0x1, RZ ;  /* 0x000000011313a810 */ /* 0x000fc60007ffe0ff */
[----:B------:R-:W-:Y:S01]  /*0e40*/  @!P5 IMAD R9, R15, 0x6dc2, R12 ;  /* 0x00006dc20f09d824 */ /* 0x000fe200078e020c */
[----:B------:R-:W-:Y:S02]  /*0e50*/  @!P5 MOV R15, R10 ;  /* 0x0000000a000fd202 */ /* 0x000fe40000000f00 */
[----:B------:R-:W-:Y:S01]  /*0e60*/  @!P1 IADD3 R19, PT, PT, R19, 0x1, RZ ;  /* 0x0000000113139810 */ /* 0x000fe20007ffe0ff */
[----:B------:R-:W-:-:S05]  /*0e70*/  @!P5 IMAD.IADD R9, R11, 0x1, R9 ;  /* 0x000000010b09d824 */ /* 0x000fca00078e0209 */
[----:B------:R-:W-:Y:S02]  /*0e80*/  @!P5 LOP3.LUT R0, R9, 0xffff, RZ, 0xc0, !PT ;  /* 0x0000ffff0900d812 */ /* 0x000fe400078ec0ff */
[----:B------:R-:W-:-:S03]  /*0e90*/  @!P2 MOV R9, 0xd03 ;  /* 0x00000d030009a802 */ /* 0x000fc60000000f00 */
[----:B------:R-:W-:Y:S02]  /*0ea0*/  @!P2 IMAD R4, R0, 0x60740241, RZ ;  /* 0x607402410004a824 */ /* 0x000fe400078e02ff */
[----:B------:R-:W-:-:S04]  /*0eb0*/  @!P2 IMAD.WIDE.U32 R8, R15, 0x60740241, R8 ;  /* 0x607402410f08a825 */ /* 0x000fc800078e0008 */
[----:B------:R-:W-:Y:S01]  /*0ec0*/  @!P2 IMAD R5, R15, 0x6dc2, R4 ;  /* 0x00006dc20f05a824 */ /* 0x000fe200078e0204 */
[----:B------:R-:W-:Y:S01]  /*0ed0*/  @!P1 MOV R4, 0x52014d90 ;  /* 0x52014d9000049802 */ /* 0x000fe20000000f00 */
[----:B------:R-:W-:Y:S02]  /*0ee0*/  @!P2 IMAD.MOV.U32 R15, RZ, RZ, R8 ;  /* 0x000000ffff0fa224 */ /* 0x000fe400078e0008 */
[----:B------:R-:W-:-:S05]  /*0ef0*/  @!P2 IMAD.IADD R5, R9, 0x1, R5 ;  /* 0x000000010905a824 */ /* 0x000fca00078e0205 */
[----:B------:R-:W-:Y:S01]  /*0f00*/  @!P2 LOP3.LUT R0, R5, 0xffff, RZ, 0xc0, !PT ;  /* 0x0000ffff0500a812 */ /* 0x000fe200078ec0ff */
[----:B------:R-:W-:-:S04]  /*0f10*/  @!P1 IMAD.MOV.U32 R5, RZ, RZ, 0xd03 ;  /* 0x00000d03ff059424 */ /* 0x000fc800078e00ff */
[----:B------:R-:W-:Y:S02]  /*0f20*/  @!P1 IMAD R8, R0, 0x60740241, RZ ;  /* 0x6074024100089824 */ /* 0x000fe400078e02ff */
[----:B------:R-:W-:-:S04]  /*0f30*/  @!P1 IMAD.WIDE.U32 R4, R15, 0x60740241, R4 ;  /* 0x607402410f049825 */ /* 0x000fc800078e0004 */
[----:B------:R-:W-:Y:S02]  /*0f40*/  @!P1 IMAD R9, R15, 0x6dc2, R8 ;  /* 0x00006dc20f099824 */ /* 0x000fe400078e0208 */
[----:B------:R-:W-:Y:S02]  /*0f50*/  @!P1 IMAD.MOV.U32 R15, RZ, RZ, R4 ;  /* 0x000000ffff0f9224 */ /* 0x000fe400078e0004 */
[----:B------:R-:W-:-:S05]  /*0f60*/  @!P1 IMAD.IADD R9, R5, 0x1, R9 ;  /* 0x0000000105099824 */ /* 0x000fca00078e0209 */
[----:B------:R-:W-:Y:S01]  /*0f70*/  @!P1 LOP3.LUT R0, R9, 0xffff, RZ, 0xc0, !PT ;  /* 0x0000ffff09009812 */ /* 0x000fe200078ec0ff */
[----:B------:R-:W-:Y:S06]  /*0f80*/  BRA.U UP0, `(.L_x_0) ;  /* 0xfffffff500307547 */ /* 0x000fec000b83ffff */
[----:B------:R-:W-:-:S13]  /*0f90*/  ISETP.NE.AND P0, PT, R19, 0x5, PT ;  /* 0x000000051300780c */ /* 0x000fda0003f05270 */
[----:B------:R-:W-:Y:S05]  /*0fa0*/  @P0 EXIT ;  /* 0x000000000000094d */ /* 0x000fea0003800000 */
[----:B------:R-:W-:Y:S01]  /*0fb0*/  MOV R0, 0x0 ;  /* 0x0000000000007802 */ /* 0x000fe20000000f00 */
[----:B------:R0:W-:Y:S01]  /*0fc0*/  STL.64 [R1], R2 ;  /* 0x0000000201007387 */ /* 0x0001e20000100a00 */
[----:B------:R-:W1:Y:S02]  /*0fd0*/  LDCU.64 UR4, c[0x4][0x8] ;  /* 0x01000100ff0477ac */ /* 0x000e640008000a00 */
[----:B------:R0:W2:Y:S01]  /*0fe0*/  LDC.64 R8, c[0x4][R0] ;  /* 0x0100000000087b82 */ /* 0x0000a20000000a00 */
[----:B-1----:R-:W-:Y:S01]  /*0ff0*/  IMAD.U32 R4, RZ, RZ, UR4 ;  /* 0x00000004ff047e24 */ /* 0x002fe2000f8e00ff */
[----:B0-----:R-:W-:-:S07]  /*1000*/  MOV R5, UR5 ;  /* 0x0000000500057c02 */ /* 0x001fce0008000f00 */
[----:B------:R-:W-:-:S07]  /*1010*/  LEPC R20, `(.L_x_1) ;  /* 0x000000001014794e */ /* 0x000fce0000000000 */
[----:B--2---:R-:W-:Y:S05]  /*1020*/  CALL.ABS.NOINC R8 ;  /* 0x0000000008007343 */ /* 0x004fea0003c00000 */
.L_x_1:
[----:B------:R-:W-:Y:S05]  /*1030*/  EXIT ;  /* 0x000000000000794d */ /* 0x000fea0003800000 */
.L_x_2:
[----:B------:R-:W-:-:S00]  /*1040*/  BRA `(.L_x_2) ;  /* 0xfffffffc00fc7947 */ /* 0x000fc0000383ffff */
[----:B------:R-:W-:-:S00]  /*1050*/  NOP ;  /* 0x0000000000007918 */ /* 0x000fc00000000000 */
        /* <DEDUP_REMOVED lines=10> */
.L_x_3:


//--------------------- .nv.global.init           --------------------------
	.section	.nv.global.init,"aw",@progbits
.nv.global.init:
	.type		$str,@object
	.size		$str,(.L_0 - $str)
$str:
        /*0000*/ 	.byte	0x53, 0x65, 0x65, 0x64, 0x3a, 0x20, 0x25, 0x6c, 0x6c, 0x64, 0x2e, 0x0a, 0x00
.L_0:


//--------------------- .nv.shared.reserved.0     --------------------------
	.section	.nv.shared.reserved.0,"aw",@nobits
	.weak		__nv_reservedSMEM_offset_0_alias
	.size		__nv_reservedSMEM_offset_0_alias, 0, 64
	.other		__nv_reservedSMEM_offset_0_alias,@"STO_CUDA_RESERVED_SHARED STV_DEFAULT"
__nv_reservedSMEM_offset_0_alias:
	.zero		0
	.zero		64


//--------------------- .nv.constant0._Z7processPl --------------------------
	.section	.nv.constant0._Z7processPl,"a",@progbits
	.sectionflags	@""
	.align	4
.nv.constant0._Z7processPl:
	.zero		904


//--------------------- SYMBOLS --------------------------

	.type		.nv.reservedSmem.offset0,@object
	.size		.nv.reservedSmem.offset0,0x4
	.type		vprintf,@function
